//
// Generated by NVIDIA NVVM Compiler
//
// Compiler Build ID: CL-36424714
// Cuda compilation tools, release 13.0, V13.0.88
// Based on NVVM 20.0.0
//

.version 9.0
.target sm_100
.address_size 64

	// .globl	_Z9addKernelPiS_S_

.visible .entry _Z9addKernelPiS_S_(
	.param .u64 .ptr .align 1 _Z9addKernelPiS_S__param_0,
	.param .u64 .ptr .align 1 _Z9addKernelPiS_S__param_1,
	.param .u64 .ptr .align 1 _Z9addKernelPiS_S__param_2
)
{
	.reg .b32 	%r<8>;
	.reg .b64 	%rd<11>;

	ld.param.u64 	%rd1, [_Z9addKernelPiS_S__param_0];
	ld.param.u64 	%rd2, [_Z9addKernelPiS_S__param_1];
	ld.param.u64 	%rd3, [_Z9addKernelPiS_S__param_2];
	cvta.to.global.u64 	%rd4, %rd1;
	cvta.to.global.u64 	%rd5, %rd3;
	cvta.to.global.u64 	%rd6, %rd2;
	mov.u32 	%r1, %ntid.x;
	mov.u32 	%r2, %ctaid.x;
	mov.u32 	%r3, %tid.x;
	mad.lo.s32 	%r4, %r1, %r2, %r3;
	mul.wide.s32 	%rd7, %r4, 4;
	add.s64 	%rd8, %rd6, %rd7;
	ld.global.u32 	%r5, [%rd8];
	add.s64 	%rd9, %rd5, %rd7;
	ld.global.u32 	%r6, [%rd9];
	add.s32 	%r7, %r6, %r5;
	add.s64 	%rd10, %rd4, %rd7;
	st.global.u32 	[%rd10], %r7;
	ret;

}
	// .globl	_Z17addKernelMatricesPA6_iPA6_KiS3_j
.visible .entry _Z17addKernelMatricesPA6_iPA6_KiS3_j(
	.param .u64 .ptr .align 1 _Z17addKernelMatricesPA6_iPA6_KiS3_j_param_0,
	.param .u64 .ptr .align 1 _Z17addKernelMatricesPA6_iPA6_KiS3_j_param_1,
	.param .u64 .ptr .align 1 _Z17addKernelMatricesPA6_iPA6_KiS3_j_param_2,
	.param .u32 _Z17addKernelMatricesPA6_iPA6_KiS3_j_param_3
)
{
	.reg .pred 	%p<2>;
	.reg .b32 	%r<16>;
	.reg .b64 	%rd<15>;

	ld.param.u64 	%rd1, [_Z17addKernelMatricesPA6_iPA6_KiS3_j_param_0];
	ld.param.u64 	%rd2, [_Z17addKernelMatricesPA6_iPA6_KiS3_j_param_1];
	ld.param.u64 	%rd3, [_Z17addKernelMatricesPA6_iPA6_KiS3_j_param_2];
	ld.param.u32 	%r3, [_Z17addKernelMatricesPA6_iPA6_KiS3_j_param_3];
	mov.u32 	%r5, %tid.x;
	mov.u32 	%r6, %ctaid.x;
	mov.u32 	%r7, %ntid.x;
	mad.lo.s32 	%r1, %r6, %r7, %r5;
	mov.u32 	%r8, %tid.y;
	mov.u32 	%r9, %ctaid.y;
	mov.u32 	%r10, %ntid.y;
	mad.lo.s32 	%r11, %r9, %r10, %r8;
	max.u32 	%r12, %r1, %r11;
	setp.ge.u32 	%p1, %r12, %r3;
	@%p1 bra 	$L__BB1_2;
	cvta.to.global.u64 	%rd4, %rd2;
	cvta.to.global.u64 	%rd5, %rd3;
	cvta.to.global.u64 	%rd6, %rd1;
	mul.wide.s32 	%rd7, %r1, 24;
	add.s64 	%rd8, %rd4, %rd7;
	mul.wide.u32 	%rd9, %r11, 4;
	add.s64 	%rd10, %rd8, %rd9;
	ld.global.u32 	%r13, [%rd10];
	add.s64 	%rd11, %rd5, %rd7;
	add.s64 	%rd12, %rd11, %rd9;
	ld.global.u32 	%r14, [%rd12];
	add.s32 	%r15, %r14, %r13;
	add.s64 	%rd13, %rd6, %rd7;
	add.s64 	%rd14, %rd13, %rd9;
	st.global.u32 	[%rd14], %r15;
$L__BB1_2:
	ret;

}


// ===== COMPILED SASS (sm_100) =====

	.target	sm_100

	.elftype	@"ET_EXEC"


//--------------------- .note.nv.tkinfo           --------------------------
	.section	.note.nv.tkinfo,"",@"SHT_NOTE"
	.sectionflags	@"SHF_NOTE_NV_TKINFO"
	.tkinfo
        /*0018*/ 	.word	0x00000002
        /*0030*/ 	.string	""
        /*0030*/ 	.string	"ptxas"
        /*0030*/ 	.string	"Cuda compilation tools, release 13.0, V13.0.88"
        /*0030*/ 	.string	"Build cuda_13.0.r13.0/compiler.36424714_0"
        /*0030*/ 	.string	"-arch sm_100 -m 64 "



//--------------------- .note.nv.cuinfo           --------------------------
	.section	.note.nv.cuinfo,"",@"SHT_NOTE"
	.sectionflags	@"SHF_NOTE_NV_CUINFO"
        /*0018*/ 	.short	0x0002
        /*001a*/ 	.short	0x0064
        /*001c*/ 	.short	0x0082
	.zero		2


//--------------------- .nv.info                  --------------------------
	.section	.nv.info,"",@"SHT_CUDA_INFO"
	.align	4


	//----- nvinfo : EIATTR_REGCOUNT
	.align		4
        /*0000*/ 	.byte	0x04, 0x2f
        /*0002*/ 	.short	(.L_1 - .L_0)
	.align		4
.L_0:
        /*0004*/ 	.word	index@(_Z9addKernelPiS_S_)
        /*0008*/ 	.word	0x0000000c


	//----- nvinfo : EIATTR_FRAME_SIZE
	.align		4
.L_1:
        /*000c*/ 	.byte	0x04, 0x11
        /*000e*/ 	.short	(.L_3 - .L_2)
	.align		4
.L_2:
        /*0010*/ 	.word	index@(_Z9addKernelPiS_S_)
        /*0014*/ 	.word	0x00000000


	//----- nvinfo : EIATTR_REGCOUNT
	.align		4
.L_3:
        /*0018*/ 	.byte	0x04, 0x2f
        /*001a*/ 	.short	(.L_5 - .L_4)
	.align		4
.L_4:
        /*001c*/ 	.word	index@(_Z17addKernelMatricesPA6_iPA6_KiS3_j)
        /*0020*/ 	.word	0x0000000e


	//----- nvinfo : EIATTR_FRAME_SIZE
	.align		4
.L_5:
        /*0024*/ 	.byte	0x04, 0x11
        /*0026*/ 	.short	(.L_7 - .L_6)
	.align		4
.L_6:
        /*0028*/ 	.word	index@(_Z17addKernelMatricesPA6_iPA6_KiS3_j)
        /*002c*/ 	.word	0x00000000


	//----- nvinfo : EIATTR_MIN_STACK_SIZE
	.align		4
.L_7:
        /*0030*/ 	.byte	0x04, 0x12
        /*0032*/ 	.short	(.L_9 - .L_8)
	.align		4
.L_8:
        /*0034*/ 	.word	index@(_Z17addKernelMatricesPA6_iPA6_KiS3_j)
        /*0038*/ 	.word	0x00000000


	//----- nvinfo : EIATTR_MIN_STACK_SIZE
	.align		4
.L_9:
        /*003c*/ 	.byte	0x04, 0x12
        /*003e*/ 	.short	(.L_11 - .L_10)
	.align		4
.L_10:
        /*0040*/ 	.word	index@(_Z9addKernelPiS_S_)
        /*0044*/ 	.word	0x00000000
.L_11:


//--------------------- .nv.compat                --------------------------
	.section	.nv.compat,"",@"SHT_CUDA_COMPAT_INFO"
	.align	4
        /*0000*/ 	.byte	0x02, 0x09, 0x00, 0x00, 0x02, 0x02, 0x01, 0x00, 0x02, 0x05, 0x05, 0x00, 0x03, 0x07, 0x01, 0x01
        /*0010*/ 	.byte	0x02, 0x03, 0x00, 0x00, 0x02, 0x06, 0x01, 0x00, 0x04, 0x0b, 0x08, 0x00, 0x09, 0x00, 0x00, 0x00
        /*0020*/ 	.byte	0x00, 0x00, 0x00, 0x00


//--------------------- .nv.info._Z17addKernelMatricesPA6_iPA6_KiS3_j --------------------------
	.section	.nv.info._Z17addKernelMatricesPA6_iPA6_KiS3_j,"",@"SHT_CUDA_INFO"
	.sectionflags	@""
	.align	4


	//----- nvinfo : EIATTR_CUDA_API_VERSION
	.align		4
        /*0000*/ 	.byte	0x04, 0x37
        /*0002*/ 	.short	(.L_13 - .L_12)
.L_12:
        /*0004*/ 	.word	0x00000082


	//----- nvinfo : EIATTR_KPARAM_INFO
	.align		4
.L_13:
        /*0008*/ 	.byte	0x04, 0x17
        /*000a*/ 	.short	(.L_15 - .L_14)
.L_14:
        /*000c*/ 	.word	0x00000000
        /*0010*/ 	.short	0x0003
        /*0012*/ 	.short	0x0018
        /*0014*/ 	.byte	0x00, 0xf0, 0x11, 0x00


	//----- nvinfo : EIATTR_KPARAM_INFO
	.align		4
.L_15:
        /*0018*/ 	.byte	0x04, 0x17
        /*001a*/ 	.short	(.L_17 - .L_16)
.L_16:
        /*001c*/ 	.word	0x00000000
        /*0020*/ 	.short	0x0002
        /*0022*/ 	.short	0x0010
        /*0024*/ 	.byte	0x00, 0xf5, 0x21, 0x00


	//----- nvinfo : EIATTR_KPARAM_INFO
	.align		4
.L_17:
        /*0028*/ 	.byte	0x04, 0x17
        /*002a*/ 	.short	(.L_19 - .L_18)
.L_18:
        /*002c*/ 	.word	0x00000000
        /*0030*/ 	.short	0x0001
        /*0032*/ 	.short	0x0008
        /*0034*/ 	.byte	0x00, 0xf5, 0x21, 0x00


	//----- nvinfo : EIATTR_KPARAM_INFO
	.align		4
.L_19:
        /*0038*/ 	.byte	0x04, 0x17
        /*003a*/ 	.short	(.L_21 - .L_20)
.L_20:
        /*003c*/ 	.word	0x00000000
        /*0040*/ 	.short	0x0000
        /*0042*/ 	.short	0x0000
        /*0044*/ 	.byte	0x00, 0xf5, 0x21, 0x00


	//----- nvinfo : EIATTR_SPARSE_MMA_MASK
	.align		4
.L_21:
        /*0048*/ 	.byte	0x03, 0x50
        /*004a*/ 	.short	0x0000


	//----- nvinfo : EIATTR_MAXREG_COUNT
	.align		4
        /*004c*/ 	.byte	0x03, 0x1b
        /*004e*/ 	.short	0x00ff


	//----- nvinfo : EIATTR_MERCURY_ISA_VERSION
	.align		4
        /*0050*/ 	.byte	0x03, 0x5f
        /*0052*/ 	.short	0x0101


	//----- nvinfo : EIATTR_VRC_CTA_INIT_COUNT
	.align		4
        /*0054*/ 	.byte	0x02, 0x4a
	.zero		1
	.zero		1


	//----- nvinfo : EIATTR_EXIT_INSTR_OFFSETS
	.align		4
        /*0058*/ 	.byte	0x04, 0x1c
        /*005a*/ 	.short	(.L_23 - .L_22)


	//   ....[0]....
.L_22:
        /*005c*/ 	.word	0x000000c0


	//   ....[1]....
        /*0060*/ 	.word	0x000001b0


	//----- nvinfo : EIATTR_CBANK_PARAM_SIZE
	.align		4
.L_23:
        /*0064*/ 	.byte	0x03, 0x19
        /*0066*/ 	.short	0x001c


	//----- nvinfo : EIATTR_PARAM_CBANK
	.align		4
        /*0068*/ 	.byte	0x04, 0x0a
        /*006a*/ 	.short	(.L_25 - .L_24)
	.align		4
.L_24:
        /*006c*/ 	.word	index@(.nv.constant0._Z17addKernelMatricesPA6_iPA6_KiS3_j)
        /*0070*/ 	.short	0x0380
        /*0072*/ 	.short	0x001c


	//----- nvinfo : EIATTR_SW_WAR
	.align		4
.L_25:
        /*0074*/ 	.byte	0x04, 0x36
        /*0076*/ 	.short	(.L_27 - .L_26)
.L_26:
        /*0078*/ 	.word	0x00000008
.L_27:


//--------------------- .nv.info._Z9addKernelPiS_S_ --------------------------
	.section	.nv.info._Z9addKernelPiS_S_,"",@"SHT_CUDA_INFO"
	.sectionflags	@""
	.align	4


	//----- nvinfo : EIATTR_CUDA_API_VERSION
	.align		4
        /*0000*/ 	.byte	0x04, 0x37
        /*0002*/ 	.short	(.L_29 - .L_28)
.L_28:
        /*0004*/ 	.word	0x00000082


	//----- nvinfo : EIATTR_KPARAM_INFO
	.align		4
.L_29:
        /*0008*/ 	.byte	0x04, 0x17
        /*000a*/ 	.short	(.L_31 - .L_30)
.L_30:
        /*000c*/ 	.word	0x00000000
        /*0010*/ 	.short	0x0002
        /*0012*/ 	.short	0x0010
        /*0014*/ 	.byte	0x00, 0xf5, 0x21, 0x00


	//----- nvinfo : EIATTR_KPARAM_INFO
	.align		4
.L_31:
        /*0018*/ 	.byte	0x04, 0x17
        /*001a*/ 	.short	(.L_33 - .L_32)
.L_32:
        /*001c*/ 	.word	0x00000000
        /*0020*/ 	.short	0x0001
        /*0022*/ 	.short	0x0008
        /*0024*/ 	.byte	0x00, 0xf5, 0x21, 0x00


	//----- nvinfo : EIATTR_KPARAM_INFO
	.align		4
.L_33:
        /*0028*/ 	.byte	0x04, 0x17
        /*002a*/ 	.short	(.L_35 - .L_34)
.L_34:
        /*002c*/ 	.word	0x00000000
        /*0030*/ 	.short	0x0000
        /*0032*/ 	.short	0x0000
        /*0034*/ 	.byte	0x00, 0xf5, 0x21, 0x00


	//----- nvinfo : EIATTR_SPARSE_MMA_MASK
	.align		4
.L_35:
        /*0038*/ 	.byte	0x03, 0x50
        /*003a*/ 	.short	0x0000


	//----- nvinfo : EIATTR_MAXREG_COUNT
	.align		4
        /*003c*/ 	.byte	0x03, 0x1b
        /*003e*/ 	.short	0x00ff


	//----- nvinfo : EIATTR_MERCURY_ISA_VERSION
	.align		4
        /*0040*/ 	.byte	0x03, 0x5f
        /*0042*/ 	.short	0x0101


	//----- nvinfo : EIATTR_VRC_CTA_INIT_COUNT
	.align		4
        /*0044*/ 	.byte	0x02, 0x4a
	.zero		1
	.zero		1


	//----- nvinfo : EIATTR_EXIT_INSTR_OFFSETS
	.align		4
        /*0048*/ 	.byte	0x04, 0x1c
        /*004a*/ 	.short	(.L_37 - .L_36)


	//   ....[0]....
.L_36:
        /*004c*/ 	.word	0x00000100


	//----- nvinfo : EIATTR_CBANK_PARAM_SIZE
	.align		4
.L_37:
        /*0050*/ 	.byte	0x03, 0x19
        /*0052*/ 	.short	0x0018


	//----- nvinfo : EIATTR_PARAM_CBANK
	.align		4
        /*0054*/ 	.byte	0x04, 0x0a
        /*0056*/ 	.short	(.L_39 - .L_38)
	.align		4
.L_38:
        /*0058*/ 	.word	index@(.nv.constant0._Z9addKernelPiS_S_)
        /*005c*/ 	.short	0x0380
        /*005e*/ 	.short	0x0018


	//----- nvinfo : EIATTR_SW_WAR
	.align		4
.L_39:
        /*0060*/ 	.byte	0x04, 0x36
        /*0062*/ 	.short	(.L_41 - .L_40)
.L_40:
        /*0064*/ 	.word	0x00000008
.L_41:


//--------------------- .nv.callgraph             --------------------------
	.section	.nv.callgraph,"",@"SHT_CUDA_CALLGRAPH"
	.align	4
	.sectionentsize	8
	.align		4
        /*0000*/ 	.word	0x00000000
	.align		4
        /*0004*/ 	.word	0xffffffff
	.align		4
        /*0008*/ 	.word	0x00000000
	.align		4
        /*000c*/ 	.word	0xfffffffe
	.align		4
        /*0010*/ 	.word	0x00000000
	.align		4
        /*0014*/ 	.word	0xfffffffd
	.align		4
        /*0018*/ 	.word	0x00000000
	.align		4
        /*001c*/ 	.word	0xfffffffc


//--------------------- .text._Z17addKernelMatricesPA6_iPA6_KiS3_j --------------------------
	.section	.text._Z17addKernelMatricesPA6_iPA6_KiS3_j,"ax",@progbits
	.align	128
        .global         _Z17addKernelMatricesPA6_iPA6_KiS3_j
        .type           _Z17addKernelMatricesPA6_iPA6_KiS3_j,@function
        .size           _Z17addKernelMatricesPA6_iPA6_KiS3_j,(.L_x_2 - _Z17addKernelMatricesPA6_iPA6_KiS3_j)
        .other          _Z17addKernelMatricesPA6_iPA6_KiS3_j,@"STO_CUDA_ENTRY STV_DEFAULT"
_Z17addKernelMatricesPA6_iPA6_KiS3_j:
.text._Z17addKernelMatricesPA6_iPA6_KiS3_j:
[----:B------:R-:W-:Y:S01]  /*0000*/  LDC R1, c[0x0][0x37c] ;  /* 0x0000df00ff017b82 */ /* 0x000fe20000000800 */
[----:B------:R-:W0:Y:S07]  /*0010*/  S2R R9, SR_TID.X ;  /* 0x0000000000097919 */ /* 0x000e2e0000002100 */
[----:B------:R-:W0:Y:S01]  /*0020*/  LDC R0, c[0x0][0x360] ;  /* 0x0000d800ff007b82 */ /* 0x000e220000000800 */
[----:B------:R-:W1:Y:S01]  /*0030*/  LDCU UR6, c[0x0][0x398] ;  /* 0x00007300ff0677ac */ /* 0x000e620008000800 */
[----:B------:R-:W2:Y:S06]  /*0040*/  S2R R11, SR_TID.Y ;  /* 0x00000000000b7919 */ /* 0x000eac0000002200 */
[----:B------:R-:W0:Y:S08]  /*0050*/  S2UR UR4, SR_CTAID.X ;  /* 0x00000000000479c3 */ /* 0x000e300000002500 */
[----:B------:R-:W2:Y:S08]  /*0060*/  S2UR UR5, SR_CTAID.Y ;  /* 0x00000000000579c3 */ /* 0x000eb00000002600 */
[----:B------:R-:W2:Y:S01]  /*0070*/  LDC R2, c[0x0][0x364] ;  /* 0x0000d900ff027b82 */ /* 0x000ea20000000800 */
[----:B0-----:R-:W-:-:S02]  /*0080*/  IMAD R9, R0, UR4, R9 ;  /* 0x0000000400097c24 */ /* 0x001fc4000f8e0209 */
[----:B--2---:R-:W-:-:S05]  /*0090*/  IMAD R11, R2, UR5, R11 ;  /* 0x00000005020b7c24 */ /* 0x004fca000f8e020b */
[----:B------:R-:W-:-:S04]  /*00a0*/  VIMNMX.U32 R0, PT, PT, R9, R11, !PT ;  /* 0x0000000b09007248 */ /* 0x000fc80007fe0000 */
[----:B-1----:R-:W-:-:S13]  /*00b0*/  ISETP.GE.U32.AND P0, PT, R0, UR6, PT ;  /* 0x0000000600007c0c */ /* 0x002fda000bf06070 */
[----:B------:R-:W-:Y:S05]  /*00c0*/  @P0 EXIT ;  /* 0x000000000000094d */ /* 0x000fea0003800000 */
[----:B------:R-:W0:Y:S01]  /*00d0*/  LDC.64 R2, c[0x0][0x388] ;  /* 0x0000e200ff027b82 */ /* 0x000e220000000a00 */
[----:B------:R-:W1:Y:S07]  /*00e0*/  LDCU.64 UR4, c[0x0][0x358] ;  /* 0x00006b00ff0477ac */ /* 0x000e6e0008000a00 */
[----:B------:R-:W2:Y:S08]  /*00f0*/  LDC.64 R4, c[0x0][0x390] ;  /* 0x0000e400ff047b82 */ /* 0x000eb00000000a00 */
[----:B------:R-:W3:Y:S01]  /*0100*/  LDC.64 R6, c[0x0][0x380] ;  /* 0x0000e000ff067b82 */ /* 0x000ee20000000a00 */
[----:B0-----:R-:W-:-:S04]  /*0110*/  IMAD.WIDE R2, R9, 0x18, R2 ;  /* 0x0000001809027825 */ /* 0x001fc800078e0202 */
[----:B------:R-:W-:-:S04]  /*0120*/  IMAD.WIDE.U32 R2, R11, 0x4, R2 ;  /* 0x000000040b027825 */ /* 0x000fc800078e0002 */
[----:B--2---:R-:W-:Y:S02]  /*0130*/  IMAD.WIDE R4, R9, 0x18, R4 ;  /* 0x0000001809047825 */ /* 0x004fe400078e0204 */
[----:B-1----:R-:W2:Y:S02]  /*0140*/  LDG.E R2, desc[UR4][R2.64] ;  /* 0x0000000402027981 */ /* 0x002ea4000c1e1900 */
[----:B------:R-:W-:-:S06]  /*0150*/  IMAD.WIDE.U32 R4, R11, 0x4, R4 ;  /* 0x000000040b047825 */ /* 0x000fcc00078e0004 */
[----:B------:R-:W2:Y:S01]  /*0160*/  LDG.E R5, desc[UR4][R4.64] ;  /* 0x0000000404057981 */ /* 0x000ea2000c1e1900 */
[----:B---3--:R-:W-:-:S04]  /*0170*/  IMAD.WIDE R6, R9, 0x18, R6 ;  /* 0x0000001809067825 */ /* 0x008fc800078e0206 */
[----:B------:R-:W-:Y:S01]  /*0180*/  IMAD.WIDE.U32 R6, R11, 0x4, R6 ;  /* 0x000000040b067825 */ /* 0x000fe200078e0006 */
[----:B--2---:R-:W-:-:S05]  /*0190*/  IADD3 R9, PT, PT, R2, R5, RZ ;  /* 0x0000000502097210 */ /* 0x004fca0007ffe0ff */
[----:B------:R-:W-:Y:S01]  /*01a0*/  STG.E desc[UR4][R6.64], R9 ;  /* 0x0000000906007986 */ /* 0x000fe2000c101904 */
[----:B------:R-:W-:Y:S05]  /*01b0*/  EXIT ;  /* 0x000000000000794d */ /* 0x000fea0003800000 */
.L_x_0:
[----:B------:R-:W-:-:S00]  /*01c0*/  BRA `(.L_x_0) ;  /* 0xfffffffc00fc7947 */ /* 0x000fc0000383ffff */
[----:B------:R-:W-:-:S00]  /*01d0*/  NOP ;  /* 0x0000000000007918 */ /* 0x000fc00000000000 */
        /* <DEDUP_REMOVED lines=10> */
.L_x_2:


//--------------------- .text._Z9addKernelPiS_S_  --------------------------
	.section	.text._Z9addKernelPiS_S_,"ax",@progbits
	.align	128
        .global         _Z9addKernelPiS_S_
        .type           _Z9addKernelPiS_S_,@function
        .size           _Z9addKernelPiS_S_,(.L_x_3 - _Z9addKernelPiS_S_)
        .other          _Z9addKernelPiS_S_,@"STO_CUDA_ENTRY STV_DEFAULT"
_Z9addKernelPiS_S_:
.text._Z9addKernelPiS_S_:
[----:B------:R-:W-:Y:S01]  /*0000*/  LDC R1, c[0x0][0x37c] ;  /* 0x0000df00ff017b82 */ /* 0x000fe20000000800 */
[----:B------:R-:W0:Y:S07]  /*0010*/  S2R R9, SR_CTAID.X ;  /* 0x0000000000097919 */ /* 0x000e2e0000002500 */
[----:B------:R-:W1:Y:S01]  /*0020*/  LDC.64 R2, c[0x0][0x388] ;  /* 0x0000e200ff027b82 */ /* 0x000e620000000a00 */
[----:B------:R-:W0:Y:S01]  /*0030*/  LDCU UR6, c[0x0][0x360] ;  /* 0x00006c00ff0677ac */ /* 0x000e220008000800 */
[----:B------:R-:W0:Y:S01]  /*0040*/  S2R R0, SR_TID.X ;  /* 0x0000000000007919 */ /* 0x000e220000002100 */
[----:B------:R-:W2:Y:S05]  /*0050*/  LDCU.64 UR4, c[0x0][0x358] ;  /* 0x00006b00ff0477ac */ /* 0x000eaa0008000a00 */
[----:B------:R-:W3:Y:S08]  /*0060*/  LDC.64 R4, c[0x0][0x390] ;  /* 0x0000e400ff047b82 */ /* 0x000ef00000000a00 */
[----:B------:R-:W4:Y:S01]  /*0070*/  LDC.64 R6, c[0x0][0x380] ;  /* 0x0000e000ff067b82 */ /* 0x000f220000000a00 */
[----:B0-----:R-:W-:-:S04]  /*0080*/  IMAD R9, R9, UR6, R0 ;  /* 0x0000000609097c24 */ /* 0x001fc8000f8e0200 */
[----:B-1----:R-:W-:-:S04]  /*0090*/  IMAD.WIDE R2, R9, 0x4, R2 ;  /* 0x0000000409027825 */ /* 0x002fc800078e0202 */
[C---:B---3--:R-:W-:Y:S02]  /*00a0*/  IMAD.WIDE R4, R9.reuse, 0x4, R4 ;  /* 0x0000000409047825 */ /* 0x048fe400078e0204 */
[----:B--2---:R-:W2:Y:S04]  /*00b0*/  LDG.E R2, desc[UR4][R2.64] ;  /* 0x0000000402027981 */ /* 0x004ea8000c1e1900 */
[----:B------:R-:W2:Y:S01]  /*00c0*/  LDG.E R5, desc[UR4][R4.64] ;  /* 0x0000000404057981 */ /* 0x000ea2000c1e1900 */
[----:B----4-:R-:W-:Y:S01]  /*00d0*/  IMAD.WIDE R6, R9, 0x4, R6 ;  /* 0x0000000409067825 */ /* 0x010fe200078e0206 */
[----:B--2---:R-:W-:-:S05]  /*00e0*/  IADD3 R9, PT, PT, R2, R5, RZ ;  /* 0x0000000502097210 */ /* 0x004fca0007ffe0ff */
[----:B------:R-:W-:Y:S01]  /*00f0*/  STG.E desc[UR4][R6.64], R9 ;  /* 0x0000000906007986 */ /* 0x000fe2000c101904 */
[----:B------:R-:W-:Y:S05]  /*0100*/  EXIT ;  /* 0x000000000000794d */ /* 0x000fea0003800000 */
.L_x_1:
        /* <DEDUP_REMOVED lines=15> */
.L_x_3:


//--------------------- .nv.shared.reserved.0     --------------------------
	.section	.nv.shared.reserved.0,"aw",@nobits
	.weak		__nv_reservedSMEM_offset_0_alias
	.size		__nv_reservedSMEM_offset_0_alias, 0, 64
	.other		__nv_reservedSMEM_offset_0_alias,@"STO_CUDA_RESERVED_SHARED STV_DEFAULT"
__nv_reservedSMEM_offset_0_alias:
	.zero		0
	.zero		64


//--------------------- .nv.constant0._Z17addKernelMatricesPA6_iPA6_KiS3_j --------------------------
	.section	.nv.constant0._Z17addKernelMatricesPA6_iPA6_KiS3_j,"a",@progbits
	.sectionflags	@""
	.align	4
.nv.constant0._Z17addKernelMatricesPA6_iPA6_KiS3_j:
	.zero		924


//--------------------- .nv.constant0._Z9addKernelPiS_S_ --------------------------
	.section	.nv.constant0._Z9addKernelPiS_S_,"a",@progbits
	.sectionflags	@""
	.align	4
.nv.constant0._Z9addKernelPiS_S_:
	.zero		920


//--------------------- SYMBOLS --------------------------

	.type		.nv.reservedSmem.offset0,@object
	.size		.nv.reservedSmem.offset0,0x4
